//
// Generated by NVIDIA NVVM Compiler
//
// Compiler Build ID: CL-36424714
// Cuda compilation tools, release 13.0, V13.0.88
// Based on NVVM 20.0.0
//

.version 9.0
.target sm_100
.address_size 64

	// .globl	_Z6KernelPiS_S_i

.visible .entry _Z6KernelPiS_S_i(
	.param .u64 .ptr .align 1 _Z6KernelPiS_S_i_param_0,
	.param .u64 .ptr .align 1 _Z6KernelPiS_S_i_param_1,
	.param .u64 .ptr .align 1 _Z6KernelPiS_S_i_param_2,
	.param .u32 _Z6KernelPiS_S_i_param_3
)
{
	.reg .pred 	%p<2>;
	.reg .b32 	%r<9>;
	.reg .b64 	%rd<11>;

	ld.param.u64 	%rd1, [_Z6KernelPiS_S_i_param_0];
	ld.param.u64 	%rd2, [_Z6KernelPiS_S_i_param_1];
	ld.param.u64 	%rd3, [_Z6KernelPiS_S_i_param_2];
	ld.param.u32 	%r2, [_Z6KernelPiS_S_i_param_3];
	mov.u32 	%r3, %tid.x;
	mov.u32 	%r4, %ctaid.x;
	mov.u32 	%r5, %ntid.x;
	mad.lo.s32 	%r1, %r4, %r5, %r3;
	setp.ge.s32 	%p1, %r1, %r2;
	@%p1 bra 	$L__BB0_2;
	cvta.to.global.u64 	%rd4, %rd1;
	cvta.to.global.u64 	%rd5, %rd2;
	cvta.to.global.u64 	%rd6, %rd3;
	mul.wide.s32 	%rd7, %r1, 4;
	add.s64 	%rd8, %rd4, %rd7;
	ld.global.u32 	%r6, [%rd8];
	add.s64 	%rd9, %rd5, %rd7;
	ld.global.u32 	%r7, [%rd9];
	add.s32 	%r8, %r7, %r6;
	add.s64 	%rd10, %rd6, %rd7;
	st.global.u32 	[%rd10], %r8;
$L__BB0_2:
	ret;

}


// ===== COMPILED SASS (sm_100) =====

	.target	sm_100

	.elftype	@"ET_EXEC"


//--------------------- .note.nv.tkinfo           --------------------------
	.section	.note.nv.tkinfo,"",@"SHT_NOTE"
	.sectionflags	@"SHF_NOTE_NV_TKINFO"
	.tkinfo
        /*0018*/ 	.word	0x00000002
        /*0030*/ 	.string	""
        /*0030*/ 	.string	"ptxas"
        /*0030*/ 	.string	"Cuda compilation tools, release 13.0, V13.0.88"
        /*0030*/ 	.string	"Build cuda_13.0.r13.0/compiler.36424714_0"
        /*0030*/ 	.string	"-arch sm_100 -m 64 "



//--------------------- .note.nv.cuinfo           --------------------------
	.section	.note.nv.cuinfo,"",@"SHT_NOTE"
	.sectionflags	@"SHF_NOTE_NV_CUINFO"
        /*0018*/ 	.short	0x0002
        /*001a*/ 	.short	0x0064
        /*001c*/ 	.short	0x0082
	.zero		2


//--------------------- .nv.info                  --------------------------
	.section	.nv.info,"",@"SHT_CUDA_INFO"
	.align	4


	//----- nvinfo : EIATTR_REGCOUNT
	.align		4
        /*0000*/ 	.byte	0x04, 0x2f
        /*0002*/ 	.short	(.L_1 - .L_0)
	.align		4
.L_0:
        /*0004*/ 	.word	index@(_Z6KernelPiS_S_i)
        /*0008*/ 	.word	0x0000000c


	//----- nvinfo : EIATTR_FRAME_SIZE
	.align		4
.L_1:
        /*000c*/ 	.byte	0x04, 0x11
        /*000e*/ 	.short	(.L_3 - .L_2)
	.align		4
.L_2:
        /*0010*/ 	.word	index@(_Z6KernelPiS_S_i)
        /*0014*/ 	.word	0x00000000


	//----- nvinfo : EIATTR_MIN_STACK_SIZE
	.align		4
.L_3:
        /*0018*/ 	.byte	0x04, 0x12
        /*001a*/ 	.short	(.L_5 - .L_4)
	.align		4
.L_4:
        /*001c*/ 	.word	index@(_Z6KernelPiS_S_i)
        /*0020*/ 	.word	0x00000000
.L_5:


//--------------------- .nv.compat                --------------------------
	.section	.nv.compat,"",@"SHT_CUDA_COMPAT_INFO"
	.align	4
        /*0000*/ 	.byte	0x02, 0x09, 0x00, 0x00, 0x02, 0x02, 0x01, 0x00, 0x02, 0x05, 0x05, 0x00, 0x03, 0x07, 0x01, 0x01
        /*0010*/ 	.byte	0x02, 0x03, 0x00, 0x00, 0x02, 0x06, 0x01, 0x00, 0x04, 0x0b, 0x08, 0x00, 0x09, 0x00, 0x00, 0x00
        /*0020*/ 	.byte	0x00, 0x00, 0x00, 0x00


//--------------------- .nv.info._Z6KernelPiS_S_i --------------------------
	.section	.nv.info._Z6KernelPiS_S_i,"",@"SHT_CUDA_INFO"
	.sectionflags	@""
	.align	4


	//----- nvinfo : EIATTR_CUDA_API_VERSION
	.align		4
        /*0000*/ 	.byte	0x04, 0x37
        /*0002*/ 	.short	(.L_7 - .L_6)
.L_6:
        /*0004*/ 	.word	0x00000082


	//----- nvinfo : EIATTR_KPARAM_INFO
	.align		4
.L_7:
        /*0008*/ 	.byte	0x04, 0x17
        /*000a*/ 	.short	(.L_9 - .L_8)
.L_8:
        /*000c*/ 	.word	0x00000000
        /*0010*/ 	.short	0x0003
        /*0012*/ 	.short	0x0018
        /*0014*/ 	.byte	0x00, 0xf0, 0x11, 0x00


	//----- nvinfo : EIATTR_KPARAM_INFO
	.align		4
.L_9:
        /*0018*/ 	.byte	0x04, 0x17
        /*001a*/ 	.short	(.L_11 - .L_10)
.L_10:
        /*001c*/ 	.word	0x00000000
        /*0020*/ 	.short	0x0002
        /*0022*/ 	.short	0x0010
        /*0024*/ 	.byte	0x00, 0xf5, 0x21, 0x00


	//----- nvinfo : EIATTR_KPARAM_INFO
	.align		4
.L_11:
        /*0028*/ 	.byte	0x04, 0x17
        /*002a*/ 	.short	(.L_13 - .L_12)
.L_12:
        /*002c*/ 	.word	0x00000000
        /*0030*/ 	.short	0x0001
        /*0032*/ 	.short	0x0008
        /*0034*/ 	.byte	0x00, 0xf5, 0x21, 0x00


	//----- nvinfo : EIATTR_KPARAM_INFO
	.align		4
.L_13:
        /*0038*/ 	.byte	0x04, 0x17
        /*003a*/ 	.short	(.L_15 - .L_14)
.L_14:
        /*003c*/ 	.word	0x00000000
        /*0040*/ 	.short	0x0000
        /*0042*/ 	.short	0x0000
        /*0044*/ 	.byte	0x00, 0xf5, 0x21, 0x00


	//----- nvinfo : EIATTR_SPARSE_MMA_MASK
	.align		4
.L_15:
        /*0048*/ 	.byte	0x03, 0x50
        /*004a*/ 	.short	0x0000


	//----- nvinfo : EIATTR_MAXREG_COUNT
	.align		4
        /*004c*/ 	.byte	0x03, 0x1b
        /*004e*/ 	.short	0x00ff


	//----- nvinfo : EIATTR_MERCURY_ISA_VERSION
	.align		4
        /*0050*/ 	.byte	0x03, 0x5f
        /*0052*/ 	.short	0x0101


	//----- nvinfo : EIATTR_VRC_CTA_INIT_COUNT
	.align		4
        /*0054*/ 	.byte	0x02, 0x4a
	.zero		1
	.zero		1


	//----- nvinfo : EIATTR_EXIT_INSTR_OFFSETS
	.align		4
        /*0058*/ 	.byte	0x04, 0x1c
        /*005a*/ 	.short	(.L_17 - .L_16)


	//   ....[0]....
.L_16:
        /*005c*/ 	.word	0x00000070


	//   ....[1]....
        /*0060*/ 	.word	0x00000130


	//----- nvinfo : EIATTR_CBANK_PARAM_SIZE
	.align		4
.L_17:
        /*0064*/ 	.byte	0x03, 0x19
        /*0066*/ 	.short	0x001c


	//----- nvinfo : EIATTR_PARAM_CBANK
	.align		4
        /*0068*/ 	.byte	0x04, 0x0a
        /*006a*/ 	.short	(.L_19 - .L_18)
	.align		4
.L_18:
        /*006c*/ 	.word	index@(.nv.constant0._Z6KernelPiS_S_i)
        /*0070*/ 	.short	0x0380
        /*0072*/ 	.short	0x001c


	//----- nvinfo : EIATTR_SW_WAR
	.align		4
.L_19:
        /*0074*/ 	.byte	0x04, 0x36
        /*0076*/ 	.short	(.L_21 - .L_20)
.L_20:
        /*0078*/ 	.word	0x00000008
.L_21:


//--------------------- .nv.callgraph             --------------------------
	.section	.nv.callgraph,"",@"SHT_CUDA_CALLGRAPH"
	.align	4
	.sectionentsize	8
	.align		4
        /*0000*/ 	.word	0x00000000
	.align		4
        /*0004*/ 	.word	0xffffffff
	.align		4
        /*0008*/ 	.word	0x00000000
	.align		4
        /*000c*/ 	.word	0xfffffffe
	.align		4
        /*0010*/ 	.word	0x00000000
	.align		4
        /*0014*/ 	.word	0xfffffffd
	.align		4
        /*0018*/ 	.word	0x00000000
	.align		4
        /*001c*/ 	.word	0xfffffffc


//--------------------- .text._Z6KernelPiS_S_i    --------------------------
	.section	.text._Z6KernelPiS_S_i,"ax",@progbits
	.align	128
        .global         _Z6KernelPiS_S_i
        .type           _Z6KernelPiS_S_i,@function
        .size           _Z6KernelPiS_S_i,(.L_x_1 - _Z6KernelPiS_S_i)
        .other          _Z6KernelPiS_S_i,@"STO_CUDA_ENTRY STV_DEFAULT"
_Z6KernelPiS_S_i:
.text._Z6KernelPiS_S_i:
[----:B------:R-:W-:Y:S01]  /*0000*/  LDC R1, c[0x0][0x37c] ;  /* 0x0000df00ff017b82 */ /* 0x000fe20000000800 */
[----:B------:R-:W0:Y:S07]  /*0010*/  S2R R9, SR_TID.X ;  /* 0x0000000000097919 */ /* 0x000e2e0000002100 */
[----:B------:R-:W0:Y:S01]  /*0020*/  S2UR UR4, SR_CTAID.X ;  /* 0x00000000000479c3 */ /* 0x000e220000002500 */
[----:B------:R-:W1:Y:S07]  /*0030*/  LDCU UR5, c[0x0][0x398] ;  /* 0x00007300ff0577ac */ /* 0x000e6e0008000800 */
[----:B------:R-:W0:Y:S02]  /*0040*/  LDC R0, c[0x0][0x360] ;  /* 0x0000d800ff007b82 */ /* 0x000e240000000800 */
[----:B0-----:R-:W-:-:S05]  /*0050*/  IMAD R9, R0, UR4, R9 ;  /* 0x0000000400097c24 */ /* 0x001fca000f8e0209 */
[----:B-1----:R-:W-:-:S13]  /*0060*/  ISETP.GE.AND P0, PT, R9, UR5, PT ;  /* 0x0000000509007c0c */ /* 0x002fda000bf06270 */
[----:B------:R-:W-:Y:S05]  /*0070*/  @P0 EXIT ;  /* 0x000000000000094d */ /* 0x000fea0003800000 */
[----:B------:R-:W0:Y:S01]  /*0080*/  LDC.64 R2, c[0x0][0x380] ;  /* 0x0000e000ff027b82 */ /* 0x000e220000000a00 */
[----:B------:R-:W1:Y:S07]  /*0090*/  LDCU.64 UR4, c[0x0][0x358] ;  /* 0x00006b00ff0477ac */ /* 0x000e6e0008000a00 */
[----:B------:R-:W2:Y:S08]  /*00a0*/  LDC.64 R4, c[0x0][0x388] ;  /* 0x0000e200ff047b82 */ /* 0x000eb00000000a00 */
[----:B------:R-:W3:Y:S01]  /*00b0*/  LDC.64 R6, c[0x0][0x390] ;  /* 0x0000e400ff067b82 */ /* 0x000ee20000000a00 */
[----:B0-----:R-:W-:-:S06]  /*00c0*/  IMAD.WIDE R2, R9, 0x4, R2 ;  /* 0x0000000409027825 */ /* 0x001fcc00078e0202 */
[----:B-1----:R-:W4:Y:S01]  /*00d0*/  LDG.E R2, desc[UR4][R2.64] ;  /* 0x0000000402027981 */ /* 0x002f22000c1e1900 */
[----:B--2---:R-:W-:-:S06]  /*00e0*/  IMAD.WIDE R4, R9, 0x4, R4 ;  /* 0x0000000409047825 */ /* 0x004fcc00078e0204 */
[----:B------:R-:W4:Y:S01]  /*00f0*/  LDG.E R5, desc[UR4][R4.64] ;  /* 0x0000000404057981 */ /* 0x000f22000c1e1900 */
[----:B---3--:R-:W-:Y:S01]  /*0100*/  IMAD.WIDE R6, R9, 0x4, R6 ;  /* 0x0000000409067825 */ /* 0x008fe200078e0206 */
[----:B----4-:R-:W-:-:S05]  /*0110*/  IADD3 R9, PT, PT, R2, R5, RZ ;  /* 0x0000000502097210 */ /* 0x010fca0007ffe0ff */
[----:B------:R-:W-:Y:S01]  /*0120*/  STG.E desc[UR4][R6.64], R9 ;  /* 0x0000000906007986 */ /* 0x000fe2000c101904 */
[----:B------:R-:W-:Y:S05]  /*0130*/  EXIT ;  /* 0x000000000000794d */ /* 0x000fea0003800000 */
.L_x_0:
[----:B------:R-:W-:-:S00]  /*0140*/  BRA `(.L_x_0) ;  /* 0xfffffffc00fc7947 */ /* 0x000fc0000383ffff */
[----:B------:R-:W-:-:S00]  /*0150*/  NOP ;  /* 0x0000000000007918 */ /* 0x000fc00000000000 */
        /* <DEDUP_REMOVED lines=10> */
.L_x_1:


//--------------------- .nv.shared.reserved.0     --------------------------
	.section	.nv.shared.reserved.0,"aw",@nobits
	.weak		__nv_reservedSMEM_offset_0_alias
	.size		__nv_reservedSMEM_offset_0_alias, 0, 64
	.other		__nv_reservedSMEM_offset_0_alias,@"STO_CUDA_RESERVED_SHARED STV_DEFAULT"
__nv_reservedSMEM_offset_0_alias:
	.zero		0
	.zero		64


//--------------------- .nv.constant0._Z6KernelPiS_S_i --------------------------
	.section	.nv.constant0._Z6KernelPiS_S_i,"a",@progbits
	.sectionflags	@""
	.align	4
.nv.constant0._Z6KernelPiS_S_i:
	.zero		924


//--------------------- SYMBOLS --------------------------

	.type		.nv.reservedSmem.offset0,@object
	.size		.nv.reservedSmem.offset0,0x4
